	.headerflags	@"EF_CUDA_TEXMODE_UNIFIED EF_CUDA_64BIT_ADDRESS EF_CUDA_ACCELERATORS EF_CUDA_SM90 EF_CUDA_VIRTUAL_SM(EF_CUDA_SM90)"
	.elftype	@"ET_EXEC"


//--------------------- .nv.info                  --------------------------
	.section	.nv.info,"",@"SHT_CUDA_INFO"
	.align	4


	//----- nvinfo : EIATTR_REGCOUNT
	.align		4
        /*0000*/ 	.byte	0x04, 0x2f
        /*0002*/ 	.short	(.L_1 - .L_0)
	.align		4
.L_0:
        /*0004*/ 	.word	index@(triton_poi_fused_flip_0)
        /*0008*/ 	.word	0x0000000c


	//----- nvinfo : EIATTR_MIN_STACK_SIZE
	.align		4
.L_1:
        /*000c*/ 	.byte	0x04, 0x12
        /*000e*/ 	.short	(.L_3 - .L_2)
	.align		4
.L_2:
        /*0010*/ 	.word	index@(triton_poi_fused_flip_0)
        /*0014*/ 	.word	0x00000000


	//----- nvinfo : EIATTR_FRAME_SIZE
	.align		4
.L_3:
        /*0018*/ 	.byte	0x04, 0x11
        /*001a*/ 	.short	(.L_5 - .L_4)
	.align		4
.L_4:
        /*001c*/ 	.word	index@(triton_poi_fused_flip_0)
        /*0020*/ 	.word	0x00000000


	//----- nvinfo : EIATTR_MIN_STACK_SIZE
	.align		4
.L_5:
        /*0024*/ 	.byte	0x04, 0x12
        /*0026*/ 	.short	(.L_7 - .L_6)
	.align		4
.L_6:
        /*0028*/ 	.word	index@(triton_poi_fused_flip_0)
        /*002c*/ 	.word	0x00000000
.L_7:


//--------------------- .nv.info.triton_poi_fused_flip_0 --------------------------
	.section	.nv.info.triton_poi_fused_flip_0,"",@"SHT_CUDA_INFO"
	.sectionflags	@""
	.align	4


	//----- nvinfo : EIATTR_CUDA_API_VERSION
	.align		4
        /*0000*/ 	.byte	0x04, 0x37
        /*0002*/ 	.short	(.L_9 - .L_8)
.L_8:
        /*0004*/ 	.word	0x0000007c


	//----- nvinfo : EIATTR_KPARAM_INFO
	.align		4
.L_9:
        /*0008*/ 	.byte	0x04, 0x17
        /*000a*/ 	.short	(.L_11 - .L_10)
.L_10:
        /*000c*/ 	.word	0x00000000
        /*0010*/ 	.short	0x0002
        /*0012*/ 	.short	0x0010
        /*0014*/ 	.byte	0x00, 0xf0, 0x11, 0x00


	//----- nvinfo : EIATTR_KPARAM_INFO
	.align		4
.L_11:
        /*0018*/ 	.byte	0x04, 0x17
        /*001a*/ 	.short	(.L_13 - .L_12)
.L_12:
        /*001c*/ 	.word	0x00000000
        /*0020*/ 	.short	0x0001
        /*0022*/ 	.short	0x0008
        /*0024*/ 	.byte	0x00, 0xf4, 0x21, 0x00


	//----- nvinfo : EIATTR_KPARAM_INFO
	.align		4
.L_13:
        /*0028*/ 	.byte	0x04, 0x17
        /*002a*/ 	.short	(.L_15 - .L_14)
.L_14:
        /*002c*/ 	.word	0x00000000
        /*0030*/ 	.short	0x0000
        /*0032*/ 	.short	0x0000
        /*0034*/ 	.byte	0x00, 0xf4, 0x21, 0x00


	//----- nvinfo : EIATTR_SPARSE_MMA_MASK
	.align		4
.L_15:
        /*0038*/ 	.byte	0x03, 0x50
        /*003a*/ 	.short	0x0000


	//----- nvinfo : EIATTR_MAXREG_COUNT
	.align		4
        /*003c*/ 	.byte	0x03, 0x1b
        /*003e*/ 	.short	0x00ff


	//----- nvinfo : EIATTR_EXIT_INSTR_OFFSETS
	.align		4
        /*0040*/ 	.byte	0x04, 0x1c
        /*0042*/ 	.short	(.L_17 - .L_16)


	//   ....[0]....
.L_16:
        /*0044*/ 	.word	0x000001d0


	//   ....[1]....
        /*0048*/ 	.word	0x000001f0


	//----- nvinfo : EIATTR_REQNTID
	.align		4
.L_17:
        /*004c*/ 	.byte	0x04, 0x10
        /*004e*/ 	.short	(.L_19 - .L_18)
.L_18:
        /*0050*/ 	.word	0x00000080
        /*0054*/ 	.word	0x00000001
        /*0058*/ 	.word	0x00000001


	//----- nvinfo : EIATTR_CRS_STACK_SIZE
	.align		4
.L_19:
        /*005c*/ 	.byte	0x04, 0x1e
        /*005e*/ 	.short	(.L_21 - .L_20)
.L_20:
        /*0060*/ 	.word	0x00000000


	//----- nvinfo : EIATTR_CBANK_PARAM_SIZE
	.align		4
.L_21:
        /*0064*/ 	.byte	0x03, 0x19
        /*0066*/ 	.short	0x0014


	//----- nvinfo : EIATTR_PARAM_CBANK
	.align		4
        /*0068*/ 	.byte	0x04, 0x0a
        /*006a*/ 	.short	(.L_23 - .L_22)
	.align		4
.L_22:
        /*006c*/ 	.word	index@(.nv.constant0.triton_poi_fused_flip_0)
        /*0070*/ 	.short	0x0210
        /*0072*/ 	.short	0x0014


	//----- nvinfo : EIATTR_SW_WAR
	.align		4
.L_23:
        /*0074*/ 	.byte	0x04, 0x36
        /*0076*/ 	.short	(.L_25 - .L_24)
.L_24:
        /*0078*/ 	.word	0x00000008
.L_25:


//--------------------- .nv.callgraph             --------------------------
	.section	.nv.callgraph,"",@"SHT_CUDA_CALLGRAPH"
	.align	4
	.sectionentsize	8
	.align		4
        /*0000*/ 	.word	0x00000000
	.align		4
        /*0004*/ 	.word	0xffffffff
	.align		4
        /*0008*/ 	.word	0x00000000
	.align		4
        /*000c*/ 	.word	0xfffffffe
	.align		4
        /*0010*/ 	.word	0x00000000
	.align		4
        /*0014*/ 	.word	0xfffffffd
	.align		4
        /*0018*/ 	.word	0x00000000
	.align		4
        /*001c*/ 	.word	0xfffffffc


//--------------------- .text.triton_poi_fused_flip_0 --------------------------
	.section	.text.triton_poi_fused_flip_0,"ax",@progbits
	.align	128
        .global         triton_poi_fused_flip_0
        .type           triton_poi_fused_flip_0,@function
        .size           triton_poi_fused_flip_0,(.L_x_3 - triton_poi_fused_flip_0)
        .other          triton_poi_fused_flip_0,@"STO_CUDA_ENTRY STV_DEFAULT"
triton_poi_fused_flip_0:
.text.triton_poi_fused_flip_0:
[----:B------:R-:W0:Y:S02]  /*0000*/  LDC R1, c[0x0][0x28] ;  /* 0x00000a00ff017b82 */ /* 0x000e240000000800 */
[----:B------:R-:W1:Y:S01]  /*0010*/  S2R R0, SR_TID.X ;  /* 0x0000000000007919 */ /* 0x000e620000002100 */
[----:B------:R-:W2:Y:S01]  /*0020*/  LDC.64 R4, c[0x0][0x218] ;  /* 0x00008600ff047b82 */ /* 0x000ea20000000a00 */
[----:B------:R-:W-:Y:S01]  /*0030*/  ULDC.64 UR4, c[0x0][0x208] ;  /* 0x0000820000047ab9 */ /* 0x000fe20000000a00 */
[----:B------:R-:W-:Y:S01]  /*0040*/  BSSY B0, `(.L_x_0) ;  /* 0x0000018000007945 */ /* 0x000fe20003800000 */
[----:B------:R-:W3:Y:S01]  /*0050*/  S2R R7, SR_CTAID.X ;  /* 0x0000000000077919 */ /* 0x000ee20000002500 */
[----:B-1----:R-:W-:Y:S02]  /*0060*/  LOP3.LUT R0, R0, 0x7f, RZ, 0xc0, !PT ;  /* 0x0000007f00007812 */ /* 0x002fe400078ec0ff */
[----:B---3--:R-:W-:-:S03]  /*0070*/  SHF.R.S32.HI R2, RZ, 0x18, R7 ;  /* 0x00000018ff027819 */ /* 0x008fc60000011407 */
[----:B------:R-:W-:Y:S01]  /*0080*/  IMAD R7, R7, 0x80, R0 ;  /* 0x0000008007077824 */ /* 0x000fe200078e0200 */
[----:B------:R-:W-:-:S03]  /*0090*/  SGXT R0, R2, 0x1 ;  /* 0x000000010200781a */ /* 0x000fc60000000200 */
[C---:B--2---:R-:W-:Y:S01]  /*00a0*/  IMAD.WIDE R4, R7.reuse, 0x4, R4 ;  /* 0x0000000407047825 */ /* 0x044fe200078e0204 */
[----:B------:R-:W1:Y:S01]  /*00b0*/  LDC.64 R2, c[0x0][0x210] ;  /* 0x00008400ff027b82 */ /* 0x000e620000000a00 */
[----:B------:R-:W-:Y:S02]  /*00c0*/  ISETP.GE.AND P0, PT, R7, 0x100, PT ;  /* 0x000001000700780c */ /* 0x000fe40003f06270 */
[CC--:B------:R-:W-:Y:S02]  /*00d0*/  LEA.HI R6, R0.reuse, R7.reuse, RZ, 0x4 ;  /* 0x0000000700067211 */ /* 0x0c0fe400078f20ff */
[----:B------:R-:W-:Y:S02]  /*00e0*/  LEA.HI R0, R0, R7, RZ, 0x6 ;  /* 0x0000000700007211 */ /* 0x000fe400078f30ff */
[----:B------:R-:W-:Y:S02]  /*00f0*/  SHF.R.S32.HI R8, RZ, 0x4, R6 ;  /* 0x00000004ff087819 */ /* 0x000fe40000011406 */
[----:B------:R-:W-:-:S02]  /*0100*/  LOP3.LUT R0, R0, 0xffffffc0, RZ, 0xc0, !PT ;  /* 0xffffffc000007812 */ /* 0x000fc400078ec0ff */
[----:B------:R-:W-:Y:S02]  /*0110*/  LEA.HI R9, R8, R8, RZ, 0x2 ;  /* 0x0000000808097211 */ /* 0x000fe400078f10ff */
[----:B------:R-:W-:Y:S02]  /*0120*/  LOP3.LUT R6, R6, 0xfffffff0, RZ, 0xc0, !PT ;  /* 0xfffffff006067812 */ /* 0x000fe400078ec0ff */
[----:B------:R-:W-:Y:S02]  /*0130*/  LOP3.LUT R9, R9, 0xffffffc, RZ, 0xc0, !PT ;  /* 0x0ffffffc09097812 */ /* 0x000fe400078ec0ff */
[----:B------:R-:W-:Y:S01]  /*0140*/  IADD3 R0, R0, R7, -R6 ;  /* 0x0000000700007210 */ /* 0x000fe20007ffe806 */
[----:B------:R-:W-:Y:S02]  /*0150*/  IMAD.MOV.U32 R7, RZ, RZ, RZ ;  /* 0x000000ffff077224 */ /* 0x000fe400078e00ff */
[----:B------:R-:W-:-:S04]  /*0160*/  IMAD.IADD R9, R8, 0x1, -R9 ;  /* 0x0000000108097824 */ /* 0x000fc800078e0a09 */
[----:B------:R-:W-:-:S04]  /*0170*/  IMAD R0, R9, -0x10, R0 ;  /* 0xfffffff009007824 */ /* 0x000fc800078e0200 */
[----:B------:R-:W-:-:S04]  /*0180*/  VIADD R9, R0, 0x30 ;  /* 0x0000003000097836 */ /* 0x000fc80000000000 */
[----:B-1----:R-:W-:Y:S01]  /*0190*/  IMAD.WIDE R2, R9, 0x4, R2 ;  /* 0x0000000409027825 */ /* 0x002fe200078e0202 */
[----:B------:R-:W-:Y:S06]  /*01a0*/  @P0 BRA `(.L_x_1) ;  /* 0x0000000000040947 */ /* 0x000fec0003800000 */
[----:B------:R1:W5:Y:S02]  /*01b0*/  LDG.E R7, desc[UR4][R2.64] ;  /* 0x0000000402077981 */ /* 0x000364000c1e1900 */
.L_x_1:
[----:B------:R-:W-:Y:S05]  /*01c0*/  BSYNC B0 ;  /* 0x0000000000007941 */ /* 0x000fea0003800000 */
.L_x_0:
[----:B------:R-:W-:Y:S05]  /*01d0*/  @P0 EXIT ;  /* 0x000000000000094d */ /* 0x000fea0003800000 */
[----:B-----5:R-:W-:Y:S01]  /*01e0*/  STG.E desc[UR4][R4.64], R7 ;  /* 0x0000000704007986 */ /* 0x020fe2000c101904 */
[----:B------:R-:W-:Y:S05]  /*01f0*/  EXIT ;  /* 0x000000000000794d */ /* 0x000fea0003800000 */
.L_x_2:
[----:B------:R-:W-:-:S00]  /*0200*/  BRA `(.L_x_2) ;  /* 0xfffffffc00fc7947 */ /* 0x000fc0000383ffff */
[----:B------:R-:W-:-:S00]  /*0210*/  NOP ;  /* 0x0000000000007918 */ /* 0x000fc00000000000 */
        /* <DEDUP_REMOVED lines=14> */
.L_x_3:


//--------------------- .nv.constant0.triton_poi_fused_flip_0 --------------------------
	.section	.nv.constant0.triton_poi_fused_flip_0,"a",@progbits
	.sectionflags	@""
	.align	4
.nv.constant0.triton_poi_fused_flip_0:
	.zero		548
